	.headerflags	@"EF_CUDA_TEXMODE_UNIFIED EF_CUDA_64BIT_ADDRESS EF_CUDA_ACCELERATORS EF_CUDA_SM90 EF_CUDA_VIRTUAL_SM(EF_CUDA_SM90)"
	.elftype	@"ET_EXEC"


//--------------------- .nv.info                  --------------------------
	.section	.nv.info,"",@"SHT_CUDA_INFO"
	.align	4


	//----- nvinfo : EIATTR_REGCOUNT
	.align		4
        /*0000*/ 	.byte	0x04, 0x2f
        /*0002*/ 	.short	(.L_1 - .L_0)
	.align		4
.L_0:
        /*0004*/ 	.word	index@(triton_poi_fused_convolution_8)
        /*0008*/ 	.word	0x00000028


	//----- nvinfo : EIATTR_MIN_STACK_SIZE
	.align		4
.L_1:
        /*000c*/ 	.byte	0x04, 0x12
        /*000e*/ 	.short	(.L_3 - .L_2)
	.align		4
.L_2:
        /*0010*/ 	.word	index@(triton_poi_fused_convolution_8)
        /*0014*/ 	.word	0x00000000


	//----- nvinfo : EIATTR_FRAME_SIZE
	.align		4
.L_3:
        /*0018*/ 	.byte	0x04, 0x11
        /*001a*/ 	.short	(.L_5 - .L_4)
	.align		4
.L_4:
        /*001c*/ 	.word	index@(triton_poi_fused_convolution_8)
        /*0020*/ 	.word	0x00000000


	//----- nvinfo : EIATTR_MIN_STACK_SIZE
	.align		4
.L_5:
        /*0024*/ 	.byte	0x04, 0x12
        /*0026*/ 	.short	(.L_7 - .L_6)
	.align		4
.L_6:
        /*0028*/ 	.word	index@(triton_poi_fused_convolution_8)
        /*002c*/ 	.word	0x00000000
.L_7:


//--------------------- .nv.info.triton_poi_fused_convolution_8 --------------------------
	.section	.nv.info.triton_poi_fused_convolution_8,"",@"SHT_CUDA_INFO"
	.sectionflags	@""
	.align	4


	//----- nvinfo : EIATTR_CUDA_API_VERSION
	.align		4
        /*0000*/ 	.byte	0x04, 0x37
        /*0002*/ 	.short	(.L_9 - .L_8)
.L_8:
        /*0004*/ 	.word	0x0000007c


	//----- nvinfo : EIATTR_KPARAM_INFO
	.align		4
.L_9:
        /*0008*/ 	.byte	0x04, 0x17
        /*000a*/ 	.short	(.L_11 - .L_10)
.L_10:
        /*000c*/ 	.word	0x00000000
        /*0010*/ 	.short	0x0004
        /*0012*/ 	.short	0x001c
        /*0014*/ 	.byte	0x00, 0xf0, 0x11, 0x00


	//----- nvinfo : EIATTR_KPARAM_INFO
	.align		4
.L_11:
        /*0018*/ 	.byte	0x04, 0x17
        /*001a*/ 	.short	(.L_13 - .L_12)
.L_12:
        /*001c*/ 	.word	0x00000000
        /*0020*/ 	.short	0x0003
        /*0022*/ 	.short	0x0018
        /*0024*/ 	.byte	0x00, 0xf0, 0x11, 0x00


	//----- nvinfo : EIATTR_KPARAM_INFO
	.align		4
.L_13:
        /*0028*/ 	.byte	0x04, 0x17
        /*002a*/ 	.short	(.L_15 - .L_14)
.L_14:
        /*002c*/ 	.word	0x00000000
        /*0030*/ 	.short	0x0002
        /*0032*/ 	.short	0x0010
        /*0034*/ 	.byte	0x00, 0xf4, 0x21, 0x00


	//----- nvinfo : EIATTR_KPARAM_INFO
	.align		4
.L_15:
        /*0038*/ 	.byte	0x04, 0x17
        /*003a*/ 	.short	(.L_17 - .L_16)
.L_16:
        /*003c*/ 	.word	0x00000000
        /*0040*/ 	.short	0x0001
        /*0042*/ 	.short	0x0008
        /*0044*/ 	.byte	0x00, 0xf4, 0x21, 0x00


	//----- nvinfo : EIATTR_KPARAM_INFO
	.align		4
.L_17:
        /*0048*/ 	.byte	0x04, 0x17
        /*004a*/ 	.short	(.L_19 - .L_18)
.L_18:
        /*004c*/ 	.word	0x00000000
        /*0050*/ 	.short	0x0000
        /*0052*/ 	.short	0x0000
        /*0054*/ 	.byte	0x00, 0xf4, 0x21, 0x00


	//----- nvinfo : EIATTR_SPARSE_MMA_MASK
	.align		4
.L_19:
        /*0058*/ 	.byte	0x03, 0x50
        /*005a*/ 	.short	0x0000


	//----- nvinfo : EIATTR_MAXREG_COUNT
	.align		4
        /*005c*/ 	.byte	0x03, 0x1b
        /*005e*/ 	.short	0x00ff


	//----- nvinfo : EIATTR_EXIT_INSTR_OFFSETS
	.align		4
        /*0060*/ 	.byte	0x04, 0x1c
        /*0062*/ 	.short	(.L_21 - .L_20)


	//   ....[0]....
.L_20:
        /*0064*/ 	.word	0x00000940


	//   ....[1]....
        /*0068*/ 	.word	0x00000960


	//----- nvinfo : EIATTR_REQNTID
	.align		4
.L_21:
        /*006c*/ 	.byte	0x04, 0x10
        /*006e*/ 	.short	(.L_23 - .L_22)
.L_22:
        /*0070*/ 	.word	0x00000100
        /*0074*/ 	.word	0x00000001
        /*0078*/ 	.word	0x00000001


	//----- nvinfo : EIATTR_CBANK_PARAM_SIZE
	.align		4
.L_23:
        /*007c*/ 	.byte	0x03, 0x19
        /*007e*/ 	.short	0x0020


	//----- nvinfo : EIATTR_PARAM_CBANK
	.align		4
        /*0080*/ 	.byte	0x04, 0x0a
        /*0082*/ 	.short	(.L_25 - .L_24)
	.align		4
.L_24:
        /*0084*/ 	.word	index@(.nv.constant0.triton_poi_fused_convolution_8)
        /*0088*/ 	.short	0x0210
        /*008a*/ 	.short	0x0020


	//----- nvinfo : EIATTR_SW_WAR
	.align		4
.L_25:
        /*008c*/ 	.byte	0x04, 0x36
        /*008e*/ 	.short	(.L_27 - .L_26)
.L_26:
        /*0090*/ 	.word	0x00000008
.L_27:


//--------------------- .nv.callgraph             --------------------------
	.section	.nv.callgraph,"",@"SHT_CUDA_CALLGRAPH"
	.align	4
	.sectionentsize	8
	.align		4
        /*0000*/ 	.word	0x00000000
	.align		4
        /*0004*/ 	.word	0xffffffff
	.align		4
        /*0008*/ 	.word	0x00000000
	.align		4
        /*000c*/ 	.word	0xfffffffe
	.align		4
        /*0010*/ 	.word	0x00000000
	.align		4
        /*0014*/ 	.word	0xfffffffd
	.align		4
        /*0018*/ 	.word	0x00000000
	.align		4
        /*001c*/ 	.word	0xfffffffc


//--------------------- .text.triton_poi_fused_convolution_8 --------------------------
	.section	.text.triton_poi_fused_convolution_8,"ax",@progbits
	.sectionflags	@"SHF_BARRIERS=1"
	.align	128
        .global         triton_poi_fused_convolution_8
        .type           triton_poi_fused_convolution_8,@function
        .size           triton_poi_fused_convolution_8,(.L_x_1 - triton_poi_fused_convolution_8)
        .other          triton_poi_fused_convolution_8,@"STO_CUDA_ENTRY STV_DEFAULT"
triton_poi_fused_convolution_8:
.text.triton_poi_fused_convolution_8:
[----:B------:R-:W0:Y:S01]  /*0000*/  LDC R1, c[0x0][0x28] ;  /* 0x00000a00ff017b82 */ /* 0x000e220000000800 */
[----:B------:R-:W1:Y:S07]  /*0010*/  S2R R31, SR_CTAID.Y ;  /* 0x00000000001f7919 */ /* 0x000e6e0000002600 */
[----:B------:R-:W2:Y:S01]  /*0020*/  LDC.64 R22, c[0x0][0x210] ;  /* 0x00008400ff167b82 */ /* 0x000ea20000000a00 */
[----:B------:R-:W-:Y:S02]  /*0030*/  CS2R R16, SRZ ;  /* 0x0000000000107805 */ /* 0x000fe4000001ff00 */
[----:B------:R-:W-:Y:S01]  /*0040*/  CS2R R18, SRZ ;  /* 0x0000000000127805 */ /* 0x000fe2000001ff00 */
[----:B------:R-:W3:Y:S01]  /*0050*/  S2R R25, SR_TID.X ;  /* 0x0000000000197919 */ /* 0x000ee20000002100 */
[----:B------:R-:W-:Y:S01]  /*0060*/  ULDC.64 UR6, c[0x0][0x208] ;  /* 0x0000820000067ab9 */ /* 0x000fe20000000a00 */
[----:B------:R-:W-:-:S02]  /*0070*/  CS2R R12, SRZ ;  /* 0x00000000000c7805 */ /* 0x000fc4000001ff00 */
[----:B------:R-:W-:Y:S01]  /*0080*/  CS2R R14, SRZ ;  /* 0x00000000000e7805 */ /* 0x000fe2000001ff00 */
[----:B------:R-:W4:Y:S01]  /*0090*/  S2R R29, SR_CTAID.X ;  /* 0x00000000001d7919 */ /* 0x000f220000002500 */
[----:B-1----:R-:W-:Y:S02]  /*00a0*/  IMAD.SHL.U32 R31, R31, 0x40, RZ ;  /* 0x000000401f1f7824 */ /* 0x002fe400078e00ff */
[----:B---3--:R-:W-:Y:S01]  /*00b0*/  IMAD.SHL.U32 R24, R25, 0x4, RZ ;  /* 0x0000000419187824 */ /* 0x008fe200078e00ff */
[----:B------:R-:W-:Y:S01]  /*00c0*/  SHF.R.U32.HI R30, RZ, 0x4, R25 ;  /* 0x00000004ff1e7819 */ /* 0x000fe20000011619 */
[----:B----4-:R-:W-:-:S03]  /*00d0*/  IMAD.SHL.U32 R29, R29, 0x40, RZ ;  /* 0x000000401d1d7824 */ /* 0x010fc600078e00ff */
[----:B------:R-:W-:Y:S02]  /*00e0*/  LOP3.LUT R0, R31, 0x3c, R24, 0xf8, !PT ;  /* 0x0000003c1f007812 */ /* 0x000fe400078ef818 */
[----:B------:R-:W-:Y:S02]  /*00f0*/  SGXT.U32 R30, R30, 0x4 ;  /* 0x000000041e1e781a */ /* 0x000fe40000000000 */
[----:B------:R-:W-:Y:S02]  /*0100*/  SHF.R.S32.HI R3, RZ, 0x1f, R0 ;  /* 0x0000001fff037819 */ /* 0x000fe40000011400 */
[----:B------:R-:W-:Y:S02]  /*0110*/  ISETP.GE.AND P0, PT, R0, 0x200, PT ;  /* 0x000002000000780c */ /* 0x000fe40003f06270 */
[----:B------:R-:W-:Y:S02]  /*0120*/  LEA.HI R3, R3, R0, RZ, 0x7 ;  /* 0x0000000003037211 */ /* 0x000fe400078f38ff */
[----:B------:R-:W-:-:S03]  /*0130*/  LOP3.LUT R28, R29, 0x30, R30, 0xfe, !PT ;  /* 0x000000301d1c7812 */ /* 0x000fc600078efe1e */
[C---:B------:R-:W-:Y:S01]  /*0140*/  IMAD.SHL.U32 R2, R3.reuse, 0x100, RZ ;  /* 0x0000010003027824 */ /* 0x040fe200078e00ff */
[----:B------:R-:W-:-:S04]  /*0150*/  LOP3.LUT R3, R3, 0xffffff80, RZ, 0xc0, !PT ;  /* 0xffffff8003037812 */ /* 0x000fc800078ec0ff */
[----:B------:R-:W-:-:S04]  /*0160*/  LOP3.LUT R2, R2, 0xffff8000, RZ, 0xc0, !PT ;  /* 0xffff800002027812 */ /* 0x000fc800078ec0ff */
[----:B------:R-:W-:Y:S02]  /*0170*/  IADD3 R5, R2, R0, -R3 ;  /* 0x0000000002057210 */ /* 0x000fe40007ffe803 */
[----:B------:R-:W-:Y:S02]  /*0180*/  LOP3.LUT R0, R29, R30, RZ, 0xfc, !PT ;  /* 0x0000001e1d007212 */ /* 0x000fe400078efcff */
[----:B------:R-:W-:Y:S02]  /*0190*/  LOP3.LUT R2, R29, 0x10, R30, 0xfe, !PT ;  /* 0x000000101d027812 */ /* 0x000fe400078efe1e */
[C---:B------:R-:W-:Y:S01]  /*01a0*/  ISETP.LT.AND P2, PT, R0.reuse, 0x100, !P0 ;  /* 0x000001000000780c */ /* 0x040fe20004741270 */
[--C-:B------:R-:W-:Y:S01]  /*01b0*/  IMAD R0, R0, 0x80, R5.reuse ;  /* 0x0000008000007824 */ /* 0x100fe200078e0205 */
[C---:B------:R-:W-:Y:S01]  /*01c0*/  ISETP.LT.AND P3, PT, R2.reuse, 0x100, !P0 ;  /* 0x000001000200780c */ /* 0x040fe20004761270 */
[----:B------:R-:W-:Y:S01]  /*01d0*/  IMAD R2, R2, 0x80, R5 ;  /* 0x0000008002027824 */ /* 0x000fe200078e0205 */
[----:B------:R-:W-:Y:S01]  /*01e0*/  LOP3.LUT R3, R29, 0x20, R30, 0xfe, !PT ;  /* 0x000000201d037812 */ /* 0x000fe200078efe1e */
[----:B--2---:R-:W-:-:S03]  /*01f0*/  IMAD.WIDE R26, R0, 0x4, R22 ;  /* 0x00000004001a7825 */ /* 0x004fc600078e0216 */
[----:B------:R-:W-:Y:S01]  /*0200*/  ISETP.LT.AND P4, PT, R3, 0x100, !P0 ;  /* 0x000001000300780c */ /* 0x000fe20004781270 */
[----:B------:R-:W-:Y:S01]  /*0210*/  IMAD.WIDE R32, R2, 0x4, R22 ;  /* 0x0000000402207825 */ /* 0x000fe200078e0216 */
[----:B------:R-:W-:-:S03]  /*0220*/  ISETP.LT.AND P0, PT, R28, 0x100, !P0 ;  /* 0x000001001c00780c */ /* 0x000fc60004701270 */
[--C-:B------:R-:W-:Y:S01]  /*0230*/  IMAD R3, R3, 0x80, R5.reuse ;  /* 0x0000008003037824 */ /* 0x100fe200078e0205 */
[----:B------:R1:W2:Y:S01]  /*0240*/  @P2 LDG.E.EL.128 R16, desc[UR6][R26.64] ;  /* 0x000000061a102981 */ /* 0x0002a2000c2e1d00 */
[----:B------:R-:W-:Y:S02]  /*0250*/  CS2R R8, SRZ ;  /* 0x0000000000087805 */ /* 0x000fe4000001ff00 */
[----:B------:R-:W-:Y:S01]  /*0260*/  CS2R R10, SRZ ;  /* 0x00000000000a7805 */ /* 0x000fe2000001ff00 */
[----:B------:R-:W-:Y:S01]  /*0270*/  IMAD R28, R28, 0x80, R5 ;  /* 0x000000801c1c7824 */ /* 0x000fe200078e0205 */
[----:B------:R-:W3:Y:S01]  /*0280*/  @P3 LDG.E.EL.128 R12, desc[UR6][R32.64] ;  /* 0x00000006200c3981 */ /* 0x000ee2000c2e1d00 */
[--C-:B------:R-:W-:Y:S01]  /*0290*/  IMAD.WIDE R20, R3, 0x4, R22.reuse ;  /* 0x0000000403147825 */ /* 0x100fe200078e0216 */
[----:B------:R-:W-:Y:S02]  /*02a0*/  CS2R R4, SRZ ;  /* 0x0000000000047805 */ /* 0x000fe4000001ff00 */
[----:B------:R-:W-:Y:S01]  /*02b0*/  CS2R R6, SRZ ;  /* 0x0000000000067805 */ /* 0x000fe2000001ff00 */
[----:B------:R-:W-:Y:S01]  /*02c0*/  IMAD.WIDE R22, R28, 0x4, R22 ;  /* 0x000000041c167825 */ /* 0x000fe200078e0216 */
[----:B------:R4:W5:Y:S04]  /*02d0*/  @P4 LDG.E.EL.128 R8, desc[UR6][R20.64] ;  /* 0x0000000614084981 */ /* 0x000968000c2e1d00 */
[----:B------:R4:W3:Y:S01]  /*02e0*/  @P0 LDG.E.EL.128 R4, desc[UR6][R22.64] ;  /* 0x0000000616040981 */ /* 0x0008e2000c2e1d00 */
[----:B------:R-:W4:Y:S01]  /*02f0*/  S2UR UR5, SR_CgaCtaId ;  /* 0x00000000000579c3 */ /* 0x000f220000008800 */
[----:B-1----:R-:W-:Y:S01]  /*0300*/  SHF.R.U32.HI R26, RZ, 0x2, R25 ;  /* 0x00000002ff1a7819 */ /* 0x002fe20000011619 */
[----:B------:R-:W-:Y:S01]  /*0310*/  IMAD.SHL.U32 R25, R25, 0x100, RZ ;  /* 0x0000010019197824 */ /* 0x000fe200078e00ff */
[----:B------:R-:W-:-:S02]  /*0320*/  UMOV UR4, 0x400 ;  /* 0x0000040000047882 */ /* 0x000fc40000000000 */
[----:B------:R-:W-:Y:S02]  /*0330*/  LOP3.LUT R26, R26, 0x3c, RZ, 0xc0, !PT ;  /* 0x0000003c1a1a7812 */ /* 0x000fe400078ec0ff */
[----:B------:R-:W-:-:S04]  /*0340*/  LOP3.LUT R27, R25, 0xf00, RZ, 0xc0, !PT ;  /* 0x00000f00191b7812 */ /* 0x000fc800078ec0ff */
[C---:B----4-:R-:W-:Y:S02]  /*0350*/  LOP3.LUT R21, R27.reuse, 0x40, RZ, 0xfc, !PT ;  /* 0x000000401b157812 */ /* 0x050fe400078efcff */
[C---:B0-----:R-:W-:Y:S02]  /*0360*/  LOP3.LUT R22, R27.reuse, 0x80, RZ, 0xfc, !PT ;  /* 0x000000801b167812 */ /* 0x041fe400078efcff */
[----:B------:R-:W-:Y:S01]  /*0370*/  LOP3.LUT R20, R27, R30, RZ, 0xfc, !PT ;  /* 0x0000001e1b147212 */ /* 0x000fe200078efcff */
[----:B------:R-:W-:-:S06]  /*0380*/  UPRMT UR4, UR5, 0x654, UR4 ;  /* 0x0000065405047896 */ /* 0x000fcc0008000004 */
[----:B------:R-:W-:Y:S01]  /*0390*/  VIADD R25, R26, UR4 ;  /* 0x000000041a197c36 */ /* 0x000fe20008000000 */
[C---:B------:R-:W-:Y:S02]  /*03a0*/  LOP3.LUT R26, R27.reuse, 0xc0, RZ, 0xfc, !PT ;  /* 0x000000c01b1a7812 */ /* 0x040fe400078efcff */
[----:B------:R-:W-:Y:S02]  /*03b0*/  LEA.HI R27, R27, UR4, RZ, 0x1c ;  /* 0x000000041b1b7c11 */ /* 0x000fe4000f8fe0ff */
[----:B------:R-:W-:Y:S02]  /*03c0*/  LEA.HI R21, R21, UR4, RZ, 0x1c ;  /* 0x0000000415157c11 */ /* 0x000fe4000f8fe0ff */
[----:B------:R-:W-:Y:S02]  /*03d0*/  LEA.HI R23, R22, UR4, RZ, 0x1c ;  /* 0x0000000416177c11 */ /* 0x000fe4000f8fe0ff */
[----:B------:R-:W-:Y:S01]  /*03e0*/  LEA.HI R35, R26, UR4, RZ, 0x1c ;  /* 0x000000041a237c11 */ /* 0x000fe2000f8fe0ff */
[----:B------:R-:W-:-:S02]  /*03f0*/  IMAD R27, R20, 0x4, R27 ;  /* 0x00000004141b7824 */ /* 0x000fc400078e021b */
[C---:B------:R-:W-:Y:S02]  /*0400*/  IMAD R26, R20.reuse, 0x4, R21 ;  /* 0x00000004141a7824 */ /* 0x040fe400078e0215 */
[C---:B------:R-:W-:Y:S02]  /*0410*/  IMAD R33, R20.reuse, 0x4, R23 ;  /* 0x0000000414217824 */ /* 0x040fe400078e0217 */
[----:B------:R-:W-:Y:S01]  /*0420*/  IMAD R36, R20, 0x4, R35 ;  /* 0x0000000414247824 */ /* 0x000fe200078e0223 */
[----:B------:R-:W-:Y:S01]  /*0430*/  LOP3.LUT R32, R24, 0x3fc, RZ, 0xc0, !PT ;  /* 0x000003fc18207812 */ /* 0x000fe200078ec0ff */
[----:B------:R-:W0:Y:S01]  /*0440*/  LDC.64 R34, c[0x0][0x218] ;  /* 0x00008600ff227b82 */ /* 0x000e220000000a00 */
[----:B------:R-:W-:Y:S02]  /*0450*/  LOP3.LUT R29, R29, 0x3c, R24, 0xf8, !PT ;  /* 0x0000003c1d1d7812 */ /* 0x000fe400078ef818 */
[C---:B------:R-:W-:Y:S01]  /*0460*/  LOP3.LUT R24, R32.reuse, 0x400, RZ, 0xfc, !PT ;  /* 0x0000040020187812 */ /* 0x040fe200078efcff */
[----:B------:R-:W-:Y:S01]  /*0470*/  IMAD R25, R32, 0x4, R25 ;  /* 0x0000000420197824 */ /* 0x000fe200078e0219 */
[----:B------:R-:W-:Y:S01]  /*0480*/  ISETP.GE.AND P1, PT, R29, 0x100, PT ;  /* 0x000001001d00780c */ /* 0x000fe20003f26270 */
[----:B--2---:R-:W-:Y:S04]  /*0490*/  STS [R27], R16 ;  /* 0x000000101b007388 */ /* 0x004fe80000000800 */
[----:B------:R-:W-:Y:S04]  /*04a0*/  STS [R26+0x100], R17 ;  /* 0x000100111a007388 */ /* 0x000fe80000000800 */
[----:B------:R-:W-:Y:S04]  /*04b0*/  STS [R33+0x200], R18 ;  /* 0x0002001221007388 */ /* 0x000fe80000000800 */
[----:B------:R-:W-:Y:S04]  /*04c0*/  STS [R36+0x300], R19 ;  /* 0x0003001324007388 */ /* 0x000fe80000000800 */
[----:B---3--:R-:W-:Y:S04]  /*04d0*/  STS [R27+0x40], R12 ;  /* 0x0000400c1b007388 */ /* 0x008fe80000000800 */
[----:B------:R-:W-:Y:S04]  /*04e0*/  STS [R26+0x140], R13 ;  /* 0x0001400d1a007388 */ /* 0x000fe80000000800 */
[----:B------:R-:W-:Y:S04]  /*04f0*/  STS [R33+0x240], R14 ;  /* 0x0002400e21007388 */ /* 0x000fe80000000800 */
[----:B------:R-:W-:Y:S04]  /*0500*/  STS [R36+0x340], R15 ;  /* 0x0003400f24007388 */ /* 0x000fe80000000800 */
[----:B-----5:R-:W-:Y:S04]  /*0510*/  STS [R27+0x80], R8 ;  /* 0x000080081b007388 */ /* 0x020fe80000000800 */
[----:B------:R-:W-:Y:S04]  /*0520*/  STS [R26+0x180], R9 ;  /* 0x000180091a007388 */ /* 0x000fe80000000800 */
[----:B------:R-:W-:Y:S04]  /*0530*/  STS [R33+0x280], R10 ;  /* 0x0002800a21007388 */ /* 0x000fe80000000800 */
[----:B------:R-:W-:Y:S04]  /*0540*/  STS [R36+0x380], R11 ;  /* 0x0003800b24007388 */ /* 0x000fe80000000800 */
[----:B------:R-:W-:Y:S04]  /*0550*/  STS [R27+0xc0], R4 ;  /* 0x0000c0041b007388 */ /* 0x000fe80000000800 */
[----:B------:R1:W-:Y:S04]  /*0560*/  STS [R26+0x1c0], R5 ;  /* 0x0001c0051a007388 */ /* 0x0003e80000000800 */
[----:B------:R-:W-:Y:S04]  /*0570*/  STS [R33+0x2c0], R6 ;  /* 0x0002c00621007388 */ /* 0x000fe80000000800 */
[----:B------:R0:W-:Y:S01]  /*0580*/  STS [R36+0x3c0], R7 ;  /* 0x0003c00724007388 */ /* 0x0001e20000000800 */
[----:B------:R-:W-:Y:S01]  /*0590*/  BAR.SYNC.DEFER_BLOCKING 0x0 ;  /* 0x0000000000007b1d */ /* 0x000fe20000010000 */
[----:B-1----:R-:W-:-:S04]  /*05a0*/  SHF.R.U32.HI R26, RZ, 0x4, R24 ;  /* 0x00000004ff1a7819 */ /* 0x002fc80000011618 */
[----:B------:R-:W-:Y:S02]  /*05b0*/  LOP3.LUT R26, R26, 0x7c, RZ, 0xc0, !PT ;  /* 0x0000007c1a1a7812 */ /* 0x000fe400078ec0ff */
[----:B------:R-:W-:-:S03]  /*05c0*/  LOP3.LUT R24, R31, R30, RZ, 0xfc, !PT ;  /* 0x0000001e1f187212 */ /* 0x000fc600078efcff */
[----:B------:R-:W-:Y:S01]  /*05d0*/  VIADD R27, R26, UR4 ;  /* 0x000000041a1b7c36 */ /* 0x000fe20008000000 */
[----:B------:R-:W-:Y:S04]  /*05e0*/  LDS R20, [R25] ;  /* 0x0000000019147984 */ /* 0x000fe80000000800 */
[----:B------:R-:W-:Y:S04]  /*05f0*/  LDS R21, [R25+0x4] ;  /* 0x0000040019157984 */ /* 0x000fe80000000800 */
[----:B------:R-:W-:Y:S04]  /*0600*/  LDS R22, [R25+0x8] ;  /* 0x0000080019167984 */ /* 0x000fe80000000800 */
[----:B------:R-:W1:Y:S01]  /*0610*/  LDS R23, [R25+0xc] ;  /* 0x00000c0019177984 */ /* 0x000e620000000800 */
[----:B------:R-:W-:Y:S01]  /*0620*/  IMAD R27, R32, 0x4, R27 ;  /* 0x00000004201b7824 */ /* 0x000fe200078e021b */
[C---:B------:R-:W-:Y:S01]  /*0630*/  ISETP.LT.AND P5, PT, R24.reuse, 0x200, !P1 ;  /* 0x000002001800780c */ /* 0x040fe20004fa1270 */
[----:B------:R-:W-:-:S03]  /*0640*/  IMAD R37, R24, 0x100, R29 ;  /* 0x0000010018257824 */ /* 0x000fc600078e021d */
[----:B------:R-:W-:Y:S04]  /*0650*/  LDS R24, [R27+0x1000] ;  /* 0x001000001b187984 */ /* 0x000fe80000000800 */
[----:B------:R-:W-:Y:S04]  /*0660*/  LDS R25, [R27+0x1004] ;  /* 0x001004001b197984 */ /* 0x000fe80000000800 */
[----:B------:R-:W-:Y:S04]  /*0670*/  LDS R26, [R27+0x1008] ;  /* 0x001008001b1a7984 */ /* 0x000fe80000000800 */
[----:B------:R-:W2:Y:S01]  /*0680*/  LDS R27, [R27+0x100c] ;  /* 0x00100c001b1b7984 */ /* 0x000ea20000000800 */
[----:B0-----:R-:W-:Y:S01]  /*0690*/  IMAD.WIDE R36, R37, 0x4, R34 ;  /* 0x0000000425247825 */ /* 0x001fe200078e0222 */
[----:B------:R-:W-:-:S04]  /*06a0*/  LOP3.LUT R33, R32, 0x800, RZ, 0xfc, !PT ;  /* 0x0000080020217812 */ /* 0x000fc800078efcff */
[----:B-1----:R0:W-:Y:S02]  /*06b0*/  @P5 STG.E.128 desc[UR6][R36.64], R20 ;  /* 0x0000001424005986 */ /* 0x0021e4000c101d06 */
[----:B0-----:R-:W-:Y:S02]  /*06c0*/  SHF.R.U32.HI R20, RZ, 0x4, R33 ;  /* 0x00000004ff147819 */ /* 0x001fe40000011621 */
[----:B------:R-:W-:-:S04]  /*06d0*/  LOP3.LUT R33, R31, 0x10, R30, 0xfe, !PT ;  /* 0x000000101f217812 */ /* 0x000fc800078efe1e */
[C---:B------:R-:W-:Y:S01]  /*06e0*/  ISETP.LT.AND P5, PT, R33.reuse, 0x200, !P1 ;  /* 0x000002002100780c */ /* 0x040fe20004fa1270 */
[----:B------:R-:W-:-:S04]  /*06f0*/  IMAD R33, R33, 0x100, R29 ;  /* 0x0000010021217824 */ /* 0x000fc800078e021d */
[----:B------:R-:W-:Y:S01]  /*0700*/  IMAD.WIDE R36, R33, 0x4, R34 ;  /* 0x0000000421247825 */ /* 0x000fe200078e0222 */
[----:B------:R-:W-:Y:S02]  /*0710*/  LOP3.LUT R33, R32, 0xc00, RZ, 0xfc, !PT ;  /* 0x00000c0020217812 */ /* 0x000fe400078efcff */
[----:B------:R-:W-:-:S05]  /*0720*/  LOP3.LUT R20, R20, 0xbc, RZ, 0xc0, !PT ;  /* 0x000000bc14147812 */ /* 0x000fca00078ec0ff */
[----:B--2---:R0:W-:Y:S01]  /*0730*/  @P5 STG.E.128 desc[UR6][R36.64], R24 ;  /* 0x0000001824005986 */ /* 0x0041e2000c101d06 */
[----:B------:R-:W-:-:S04]  /*0740*/  VIADD R21, R20, UR4 ;  /* 0x0000000414157c36 */ /* 0x000fc80008000000 */
[----:B------:R-:W-:-:S05]  /*0750*/  IMAD R23, R32, 0x4, R21 ;  /* 0x0000000420177824 */ /* 0x000fca00078e0215 */
[----:B------:R-:W-:Y:S04]  /*0760*/  LDS R20, [R23+0x2000] ;  /* 0x0020000017147984 */ /* 0x000fe80000000800 */
[----:B------:R-:W-:Y:S01]  /*0770*/  LDS R21, [R23+0x2004] ;  /* 0x0020040017157984 */ /* 0x000fe20000000800 */
[----:B0-----:R-:W-:-:S03]  /*0780*/  SHF.R.U32.HI R24, RZ, 0x4, R33 ;  /* 0x00000004ff187819 */ /* 0x001fc60000011621 */
[----:B------:R-:W-:Y:S01]  /*0790*/  LDS R22, [R23+0x2008] ;  /* 0x0020080017167984 */ /* 0x000fe20000000800 */
[----:B------:R-:W-:-:S03]  /*07a0*/  LOP3.LUT R24, R24, 0xfc, RZ, 0xc0, !PT ;  /* 0x000000fc18187812 */ /* 0x000fc600078ec0ff */
[----:B------:R-:W0:Y:S02]  /*07b0*/  LDS R23, [R23+0x200c] ;  /* 0x00200c0017177984 */ /* 0x000e240000000800 */
[----:B------:R-:W-:-:S04]  /*07c0*/  VIADD R25, R24, UR4 ;  /* 0x0000000418197c36 */ /* 0x000fc80008000000 */
[----:B------:R-:W-:Y:S01]  /*07d0*/  IMAD R27, R32, 0x4, R25 ;  /* 0x00000004201b7824 */ /* 0x000fe200078e0219 */
[----:B------:R-:W-:-:S04]  /*07e0*/  LOP3.LUT R33, R31, 0x20, R30, 0xfe, !PT ;  /* 0x000000201f217812 */ /* 0x000fc800078efe1e */
[----:B------:R-:W-:Y:S04]  /*07f0*/  LDS R24, [R27+0x3000] ;  /* 0x003000001b187984 */ /* 0x000fe80000000800 */
[----:B------:R-:W-:Y:S04]  /*0800*/  LDS R25, [R27+0x3004] ;  /* 0x003004001b197984 */ /* 0x000fe80000000800 */
[----:B------:R-:W-:Y:S04]  /*0810*/  LDS R26, [R27+0x3008] ;  /* 0x003008001b1a7984 */ /* 0x000fe80000000800 */
[----:B------:R-:W1:Y:S01]  /*0820*/  LDS R27, [R27+0x300c] ;  /* 0x00300c001b1b7984 */ /* 0x000e620000000800 */
[C---:B------:R-:W-:Y:S01]  /*0830*/  ISETP.LT.AND P5, PT, R33.reuse, 0x200, !P1 ;  /* 0x000002002100780c */ /* 0x040fe20004fa1270 */
[----:B------:R-:W-:-:S04]  /*0840*/  IMAD R33, R33, 0x100, R29 ;  /* 0x0000010021217824 */ /* 0x000fc800078e021d */
[----:B------:R-:W-:Y:S02]  /*0850*/  IMAD.WIDE R36, R33, 0x4, R34 ;  /* 0x0000000421247825 */ /* 0x000fe400078e0222 */
[----:B------:R-:W2:Y:S01]  /*0860*/  LDC.64 R32, c[0x0][0x220] ;  /* 0x00008800ff207b82 */ /* 0x000ea20000000a00 */
[----:B------:R-:W-:-:S04]  /*0870*/  LOP3.LUT R30, R31, 0x30, R30, 0xfe, !PT ;  /* 0x000000301f1e7812 */ /* 0x000fc800078efe1e */
[C---:B------:R-:W-:Y:S01]  /*0880*/  ISETP.LT.AND P1, PT, R30.reuse, 0x200, !P1 ;  /* 0x000002001e00780c */ /* 0x040fe20004f21270 */
[----:B------:R-:W-:Y:S01]  /*0890*/  IMAD R29, R30, 0x100, R29 ;  /* 0x000001001e1d7824 */ /* 0x000fe200078e021d */
[----:B0-----:R0:W-:Y:S03]  /*08a0*/  @P5 STG.E.128 desc[UR6][R36.64], R20 ;  /* 0x0000001424005986 */ /* 0x0011e6000c101d06 */
[----:B------:R-:W-:-:S04]  /*08b0*/  IMAD.WIDE R34, R29, 0x4, R34 ;  /* 0x000000041d227825 */ /* 0x000fc800078e0222 */
[----:B--2---:R-:W-:-:S04]  /*08c0*/  IMAD.WIDE R30, R0, 0x4, R32 ;  /* 0x00000004001e7825 */ /* 0x004fc800078e0220 */
[----:B0-----:R-:W-:-:S04]  /*08d0*/  IMAD.WIDE R20, R2, 0x4, R32 ;  /* 0x0000000402147825 */ /* 0x001fc800078e0220 */
[--C-:B------:R-:W-:Y:S01]  /*08e0*/  IMAD.WIDE R2, R3, 0x4, R32.reuse ;  /* 0x0000000403027825 */ /* 0x100fe200078e0220 */
[----:B-1----:R0:W-:Y:S04]  /*08f0*/  @P1 STG.E.128 desc[UR6][R34.64], R24 ;  /* 0x0000001822001986 */ /* 0x0021e8000c101d06 */
[----:B------:R0:W-:Y:S04]  /*0900*/  @P2 STG.E.128 desc[UR6][R30.64], R16 ;  /* 0x000000101e002986 */ /* 0x0001e8000c101d06 */
[----:B------:R0:W-:Y:S01]  /*0910*/  @P3 STG.E.128 desc[UR6][R20.64], R12 ;  /* 0x0000000c14003986 */ /* 0x0001e2000c101d06 */
[----:B------:R-:W-:-:S03]  /*0920*/  IMAD.WIDE R28, R28, 0x4, R32 ;  /* 0x000000041c1c7825 */ /* 0x000fc600078e0220 */
[----:B------:R0:W-:Y:S02]  /*0930*/  @P4 STG.E.128 desc[UR6][R2.64], R8 ;  /* 0x0000000802004986 */ /* 0x0001e4000c101d06 */
[----:B0-----:R-:W-:Y:S05]  /*0940*/  @!P0 EXIT ;  /* 0x000000000000894d */ /* 0x001fea0003800000 */
[----:B------:R-:W-:Y:S01]  /*0950*/  STG.E.128 desc[UR6][R28.64], R4 ;  /* 0x000000041c007986 */ /* 0x000fe2000c101d06 */
[----:B------:R-:W-:Y:S05]  /*0960*/  EXIT ;  /* 0x000000000000794d */ /* 0x000fea0003800000 */
.L_x_0:
[----:B------:R-:W-:-:S00]  /*0970*/  BRA `(.L_x_0) ;  /* 0xfffffffc00fc7947 */ /* 0x000fc0000383ffff */
[----:B------:R-:W-:-:S00]  /*0980*/  NOP ;  /* 0x0000000000007918 */ /* 0x000fc00000000000 */
[----:B------:R-:W-:-:S00]  /*0990*/  NOP ;  /* 0x0000000000007918 */ /* 0x000fc00000000000 */
[----:B------:R-:W-:-:S00]  /*09a0*/  NOP ;  /* 0x0000000000007918 */ /* 0x000fc00000000000 */
[----:B------:R-:W-:-:S00]  /*09b0*/  NOP ;  /* 0x0000000000007918 */ /* 0x000fc00000000000 */
[----:B------:R-:W-:-:S00]  /*09c0*/  NOP ;  /* 0x0000000000007918 */ /* 0x000fc00000000000 */
[----:B------:R-:W-:-:S00]  /*09d0*/  NOP ;  /* 0x0000000000007918 */ /* 0x000fc00000000000 */
[----:B------:R-:W-:-:S00]  /*09e0*/  NOP ;  /* 0x0000000000007918 */ /* 0x000fc00000000000 */
[----:B------:R-:W-:-:S00]  /*09f0*/  NOP ;  /* 0x0000000000007918 */ /* 0x000fc00000000000 */
.L_x_1:


//--------------------- .nv.shared.triton_poi_fused_convolution_8 --------------------------
	.section	.nv.shared.triton_poi_fused_convolution_8,"aw",@nobits
	.sectionflags	@""
	.align	16
	.zero		1024


//--------------------- .nv.constant0.triton_poi_fused_convolution_8 --------------------------
	.section	.nv.constant0.triton_poi_fused_convolution_8,"a",@progbits
	.sectionflags	@""
	.align	4
.nv.constant0.triton_poi_fused_convolution_8:
	.zero		560
